	.headerflags	@"EF_CUDA_TEXMODE_UNIFIED EF_CUDA_64BIT_ADDRESS EF_CUDA_ACCELERATORS EF_CUDA_SM90 EF_CUDA_VIRTUAL_SM(EF_CUDA_SM90)"
	.elftype	@"ET_EXEC"


//--------------------- .nv.info                  --------------------------
	.section	.nv.info,"",@"SHT_CUDA_INFO"
	.align	4


	//----- nvinfo : EIATTR_REGCOUNT
	.align		4
        /*0000*/ 	.byte	0x04, 0x2f
        /*0002*/ 	.short	(.L_1 - .L_0)
	.align		4
.L_0:
        /*0004*/ 	.word	index@(triton_poi_fused_convolution_3)
        /*0008*/ 	.word	0x0000000a


	//----- nvinfo : EIATTR_MIN_STACK_SIZE
	.align		4
.L_1:
        /*000c*/ 	.byte	0x04, 0x12
        /*000e*/ 	.short	(.L_3 - .L_2)
	.align		4
.L_2:
        /*0010*/ 	.word	index@(triton_poi_fused_convolution_3)
        /*0014*/ 	.word	0x00000000


	//----- nvinfo : EIATTR_FRAME_SIZE
	.align		4
.L_3:
        /*0018*/ 	.byte	0x04, 0x11
        /*001a*/ 	.short	(.L_5 - .L_4)
	.align		4
.L_4:
        /*001c*/ 	.word	index@(triton_poi_fused_convolution_3)
        /*0020*/ 	.word	0x00000000


	//----- nvinfo : EIATTR_MIN_STACK_SIZE
	.align		4
.L_5:
        /*0024*/ 	.byte	0x04, 0x12
        /*0026*/ 	.short	(.L_7 - .L_6)
	.align		4
.L_6:
        /*0028*/ 	.word	index@(triton_poi_fused_convolution_3)
        /*002c*/ 	.word	0x00000000
.L_7:


//--------------------- .nv.info.triton_poi_fused_convolution_3 --------------------------
	.section	.nv.info.triton_poi_fused_convolution_3,"",@"SHT_CUDA_INFO"
	.sectionflags	@""
	.align	4


	//----- nvinfo : EIATTR_CUDA_API_VERSION
	.align		4
        /*0000*/ 	.byte	0x04, 0x37
        /*0002*/ 	.short	(.L_9 - .L_8)
.L_8:
        /*0004*/ 	.word	0x0000007c


	//----- nvinfo : EIATTR_KPARAM_INFO
	.align		4
.L_9:
        /*0008*/ 	.byte	0x04, 0x17
        /*000a*/ 	.short	(.L_11 - .L_10)
.L_10:
        /*000c*/ 	.word	0x00000000
        /*0010*/ 	.short	0x0002
        /*0012*/ 	.short	0x0010
        /*0014*/ 	.byte	0x00, 0xf0, 0x11, 0x00


	//----- nvinfo : EIATTR_KPARAM_INFO
	.align		4
.L_11:
        /*0018*/ 	.byte	0x04, 0x17
        /*001a*/ 	.short	(.L_13 - .L_12)
.L_12:
        /*001c*/ 	.word	0x00000000
        /*0020*/ 	.short	0x0001
        /*0022*/ 	.short	0x0008
        /*0024*/ 	.byte	0x00, 0xf4, 0x21, 0x00


	//----- nvinfo : EIATTR_KPARAM_INFO
	.align		4
.L_13:
        /*0028*/ 	.byte	0x04, 0x17
        /*002a*/ 	.short	(.L_15 - .L_14)
.L_14:
        /*002c*/ 	.word	0x00000000
        /*0030*/ 	.short	0x0000
        /*0032*/ 	.short	0x0000
        /*0034*/ 	.byte	0x00, 0xf4, 0x21, 0x00


	//----- nvinfo : EIATTR_SPARSE_MMA_MASK
	.align		4
.L_15:
        /*0038*/ 	.byte	0x03, 0x50
        /*003a*/ 	.short	0x0000


	//----- nvinfo : EIATTR_MAXREG_COUNT
	.align		4
        /*003c*/ 	.byte	0x03, 0x1b
        /*003e*/ 	.short	0x00ff


	//----- nvinfo : EIATTR_EXIT_INSTR_OFFSETS
	.align		4
        /*0040*/ 	.byte	0x04, 0x1c
        /*0042*/ 	.short	(.L_17 - .L_16)


	//   ....[0]....
.L_16:
        /*0044*/ 	.word	0x00000100


	//   ....[1]....
        /*0048*/ 	.word	0x00000120


	//----- nvinfo : EIATTR_REQNTID
	.align		4
.L_17:
        /*004c*/ 	.byte	0x04, 0x10
        /*004e*/ 	.short	(.L_19 - .L_18)
.L_18:
        /*0050*/ 	.word	0x00000020
        /*0054*/ 	.word	0x00000001
        /*0058*/ 	.word	0x00000001


	//----- nvinfo : EIATTR_CBANK_PARAM_SIZE
	.align		4
.L_19:
        /*005c*/ 	.byte	0x03, 0x19
        /*005e*/ 	.short	0x0014


	//----- nvinfo : EIATTR_PARAM_CBANK
	.align		4
        /*0060*/ 	.byte	0x04, 0x0a
        /*0062*/ 	.short	(.L_21 - .L_20)
	.align		4
.L_20:
        /*0064*/ 	.word	index@(.nv.constant0.triton_poi_fused_convolution_3)
        /*0068*/ 	.short	0x0210
        /*006a*/ 	.short	0x0014


	//----- nvinfo : EIATTR_SW_WAR
	.align		4
.L_21:
        /*006c*/ 	.byte	0x04, 0x36
        /*006e*/ 	.short	(.L_23 - .L_22)
.L_22:
        /*0070*/ 	.word	0x00000008
.L_23:


//--------------------- .nv.callgraph             --------------------------
	.section	.nv.callgraph,"",@"SHT_CUDA_CALLGRAPH"
	.align	4
	.sectionentsize	8
	.align		4
        /*0000*/ 	.word	0x00000000
	.align		4
        /*0004*/ 	.word	0xffffffff
	.align		4
        /*0008*/ 	.word	0x00000000
	.align		4
        /*000c*/ 	.word	0xfffffffe
	.align		4
        /*0010*/ 	.word	0x00000000
	.align		4
        /*0014*/ 	.word	0xfffffffd
	.align		4
        /*0018*/ 	.word	0x00000000
	.align		4
        /*001c*/ 	.word	0xfffffffc


//--------------------- .text.triton_poi_fused_convolution_3 --------------------------
	.section	.text.triton_poi_fused_convolution_3,"ax",@progbits
	.align	128
        .global         triton_poi_fused_convolution_3
        .type           triton_poi_fused_convolution_3,@function
        .size           triton_poi_fused_convolution_3,(.L_x_1 - triton_poi_fused_convolution_3)
        .other          triton_poi_fused_convolution_3,@"STO_CUDA_ENTRY STV_DEFAULT"
triton_poi_fused_convolution_3:
.text.triton_poi_fused_convolution_3:
[----:B------:R-:W0:Y:S02]  /*0000*/  LDC R1, c[0x0][0x28] ;  /* 0x00000a00ff017b82 */ /* 0x000e240000000800 */
[----:B------:R-:W1:Y:S01]  /*0010*/  S2R R0, SR_TID.X ;  /* 0x0000000000007919 */ /* 0x000e620000002100 */
[----:B------:R-:W2:Y:S01]  /*0020*/  LDC.64 R2, c[0x0][0x210] ;  /* 0x00008400ff027b82 */ /* 0x000ea20000000a00 */
[----:B------:R-:W-:Y:S01]  /*0030*/  ULDC.64 UR4, c[0x0][0x208] ;  /* 0x0000820000047ab9 */ /* 0x000fe20000000a00 */
[----:B------:R-:W3:Y:S06]  /*0040*/  S2R R7, SR_CTAID.X ;  /* 0x0000000000077919 */ /* 0x000eec0000002500 */
[----:B------:R-:W4:Y:S01]  /*0050*/  LDC.64 R4, c[0x0][0x218] ;  /* 0x00008600ff047b82 */ /* 0x000f220000000a00 */
[----:B-1----:R-:W-:Y:S01]  /*0060*/  SHF.L.U32 R0, R0, 0x1, RZ ;  /* 0x0000000100007819 */ /* 0x002fe200000006ff */
[----:B----4-:R-:W4:Y:S03]  /*0070*/  LDG.E R4, desc[UR4][R4.64] ;  /* 0x0000000404047981 */ /* 0x010f26000c1e1900 */
[----:B------:R-:W-:-:S04]  /*0080*/  LOP3.LUT R0, R0, 0x3e, RZ, 0xc0, !PT ;  /* 0x0000003e00007812 */ /* 0x000fc800078ec0ff */
[----:B---3--:R-:W-:-:S04]  /*0090*/  LEA R7, R7, R0, 0x6 ;  /* 0x0000000007077211 */ /* 0x008fc800078e30ff */
[C---:B------:R-:W-:Y:S01]  /*00a0*/  ISETP.GE.AND P0, PT, R7.reuse, 0x40, PT ;  /* 0x000000400700780c */ /* 0x040fe20003f06270 */
[----:B--2---:R-:W-:Y:S01]  /*00b0*/  IMAD.WIDE R2, R7, 0x4, R2 ;  /* 0x0000000407027825 */ /* 0x004fe200078e0202 */
[----:B------:R-:W-:-:S11]  /*00c0*/  CS2R R6, SRZ ;  /* 0x0000000000067805 */ /* 0x000fd6000001ff00 */
[----:B------:R-:W4:Y:S02]  /*00d0*/  @!P0 LDG.E.64 R6, desc[UR4][R2.64] ;  /* 0x0000000402068981 */ /* 0x000f24000c1e1b00 */
[C---:B----4-:R-:W-:Y:S01]  /*00e0*/  FADD R6, R4.reuse, R6 ;  /* 0x0000000604067221 */ /* 0x050fe20000000000 */
[----:B------:R-:W-:Y:S01]  /*00f0*/  FADD R7, R4, R7 ;  /* 0x0000000704077221 */ /* 0x000fe20000000000 */
[----:B------:R-:W-:Y:S06]  /*0100*/  @P0 EXIT ;  /* 0x000000000000094d */ /* 0x000fec0003800000 */
[----:B------:R-:W-:Y:S01]  /*0110*/  STG.E.64 desc[UR4][R2.64], R6 ;  /* 0x0000000602007986 */ /* 0x000fe2000c101b04 */
[----:B------:R-:W-:Y:S05]  /*0120*/  EXIT ;  /* 0x000000000000794d */ /* 0x000fea0003800000 */
.L_x_0:
[----:B------:R-:W-:-:S00]  /*0130*/  BRA `(.L_x_0) ;  /* 0xfffffffc00fc7947 */ /* 0x000fc0000383ffff */
[----:B------:R-:W-:-:S00]  /*0140*/  NOP ;  /* 0x0000000000007918 */ /* 0x000fc00000000000 */
        /* <DEDUP_REMOVED lines=11> */
.L_x_1:


//--------------------- .nv.constant0.triton_poi_fused_convolution_3 --------------------------
	.section	.nv.constant0.triton_poi_fused_convolution_3,"a",@progbits
	.sectionflags	@""
	.align	4
.nv.constant0.triton_poi_fused_convolution_3:
	.zero		548
